	.headerflags	@"EF_CUDA_TEXMODE_UNIFIED EF_CUDA_64BIT_ADDRESS EF_CUDA_ACCELERATORS EF_CUDA_SM90 EF_CUDA_VIRTUAL_SM(EF_CUDA_SM90)"
	.elftype	@"ET_EXEC"


//--------------------- .nv.info                  --------------------------
	.section	.nv.info,"",@"SHT_CUDA_INFO"
	.align	4


	//----- nvinfo : EIATTR_REGCOUNT
	.align		4
        /*0000*/ 	.byte	0x04, 0x2f
        /*0002*/ 	.short	(.L_3 - .L_2)
	.align		4
.L_2:
        /*0004*/ 	.word	index@(triton_poi_fused__native_batch_norm_legit_no_training_23)
        /*0008*/ 	.word	0x00000012


	//----- nvinfo : EIATTR_MIN_STACK_SIZE
	.align		4
.L_3:
        /*000c*/ 	.byte	0x04, 0x12
        /*000e*/ 	.short	(.L_5 - .L_4)
	.align		4
.L_4:
        /*0010*/ 	.word	index@(triton_poi_fused__native_batch_norm_legit_no_training_23)
        /*0014*/ 	.word	0x00000000


	//----- nvinfo : EIATTR_FRAME_SIZE
	.align		4
.L_5:
        /*0018*/ 	.byte	0x04, 0x11
        /*001a*/ 	.short	(.L_7 - .L_6)
	.align		4
.L_6:
        /*001c*/ 	.word	index@(triton_poi_fused__native_batch_norm_legit_no_training_23)
        /*0020*/ 	.word	0x00000000


	//----- nvinfo : EIATTR_MIN_STACK_SIZE
	.align		4
.L_7:
        /*0024*/ 	.byte	0x04, 0x12
        /*0026*/ 	.short	(.L_9 - .L_8)
	.align		4
.L_8:
        /*0028*/ 	.word	index@(triton_poi_fused__native_batch_norm_legit_no_training_23)
        /*002c*/ 	.word	0x00000000
.L_9:


//--------------------- .nv.info.triton_poi_fused__native_batch_norm_legit_no_training_23 --------------------------
	.section	.nv.info.triton_poi_fused__native_batch_norm_legit_no_training_23,"",@"SHT_CUDA_INFO"
	.sectionflags	@""
	.align	4


	//----- nvinfo : EIATTR_CUDA_API_VERSION
	.align		4
        /*0000*/ 	.byte	0x04, 0x37
        /*0002*/ 	.short	(.L_11 - .L_10)
.L_10:
        /*0004*/ 	.word	0x0000007c


	//----- nvinfo : EIATTR_KPARAM_INFO
	.align		4
.L_11:
        /*0008*/ 	.byte	0x04, 0x17
        /*000a*/ 	.short	(.L_13 - .L_12)
.L_12:
        /*000c*/ 	.word	0x00000000
        /*0010*/ 	.short	0x0006
        /*0012*/ 	.short	0x0030
        /*0014*/ 	.byte	0x00, 0xf0, 0x11, 0x00


	//----- nvinfo : EIATTR_KPARAM_INFO
	.align		4
.L_13:
        /*0018*/ 	.byte	0x04, 0x17
        /*001a*/ 	.short	(.L_15 - .L_14)
.L_14:
        /*001c*/ 	.word	0x00000000
        /*0020*/ 	.short	0x0005
        /*0022*/ 	.short	0x0028
        /*0024*/ 	.byte	0x00, 0xf4, 0x21, 0x00


	//----- nvinfo : EIATTR_KPARAM_INFO
	.align		4
.L_15:
        /*0028*/ 	.byte	0x04, 0x17
        /*002a*/ 	.short	(.L_17 - .L_16)
.L_16:
        /*002c*/ 	.word	0x00000000
        /*0030*/ 	.short	0x0004
        /*0032*/ 	.short	0x0020
        /*0034*/ 	.byte	0x00, 0xf4, 0x21, 0x00


	//----- nvinfo : EIATTR_KPARAM_INFO
	.align		4
.L_17:
        /*0038*/ 	.byte	0x04, 0x17
        /*003a*/ 	.short	(.L_19 - .L_18)
.L_18:
        /*003c*/ 	.word	0x00000000
        /*0040*/ 	.short	0x0003
        /*0042*/ 	.short	0x0018
        /*0044*/ 	.byte	0x00, 0xf4, 0x21, 0x00


	//----- nvinfo : EIATTR_KPARAM_INFO
	.align		4
.L_19:
        /*0048*/ 	.byte	0x04, 0x17
        /*004a*/ 	.short	(.L_21 - .L_20)
.L_20:
        /*004c*/ 	.word	0x00000000
        /*0050*/ 	.short	0x0002
        /*0052*/ 	.short	0x0010
        /*0054*/ 	.byte	0x00, 0xf4, 0x21, 0x00


	//----- nvinfo : EIATTR_KPARAM_INFO
	.align		4
.L_21:
        /*0058*/ 	.byte	0x04, 0x17
        /*005a*/ 	.short	(.L_23 - .L_22)
.L_22:
        /*005c*/ 	.word	0x00000000
        /*0060*/ 	.short	0x0001
        /*0062*/ 	.short	0x0008
        /*0064*/ 	.byte	0x00, 0xf4, 0x21, 0x00


	//----- nvinfo : EIATTR_KPARAM_INFO
	.align		4
.L_23:
        /*0068*/ 	.byte	0x04, 0x17
        /*006a*/ 	.short	(.L_25 - .L_24)
.L_24:
        /*006c*/ 	.word	0x00000000
        /*0070*/ 	.short	0x0000
        /*0072*/ 	.short	0x0000
        /*0074*/ 	.byte	0x00, 0xf4, 0x21, 0x00


	//----- nvinfo : EIATTR_SPARSE_MMA_MASK
	.align		4
.L_25:
        /*0078*/ 	.byte	0x03, 0x50
        /*007a*/ 	.short	0x0000


	//----- nvinfo : EIATTR_MAXREG_COUNT
	.align		4
        /*007c*/ 	.byte	0x03, 0x1b
        /*007e*/ 	.short	0x00ff


	//----- nvinfo : EIATTR_EXIT_INSTR_OFFSETS
	.align		4
        /*0080*/ 	.byte	0x04, 0x1c
        /*0082*/ 	.short	(.L_27 - .L_26)


	//   ....[0]....
.L_26:
        /*0084*/ 	.word	0x000002d0


	//   ....[1]....
        /*0088*/ 	.word	0x000002f0


	//----- nvinfo : EIATTR_REQNTID
	.align		4
.L_27:
        /*008c*/ 	.byte	0x04, 0x10
        /*008e*/ 	.short	(.L_29 - .L_28)
.L_28:
        /*0090*/ 	.word	0x00000080
        /*0094*/ 	.word	0x00000001
        /*0098*/ 	.word	0x00000001


	//----- nvinfo : EIATTR_CBANK_PARAM_SIZE
	.align		4
.L_29:
        /*009c*/ 	.byte	0x03, 0x19
        /*009e*/ 	.short	0x0034


	//----- nvinfo : EIATTR_PARAM_CBANK
	.align		4
        /*00a0*/ 	.byte	0x04, 0x0a
        /*00a2*/ 	.short	(.L_31 - .L_30)
	.align		4
.L_30:
        /*00a4*/ 	.word	index@(.nv.constant0.triton_poi_fused__native_batch_norm_legit_no_training_23)
        /*00a8*/ 	.short	0x0210
        /*00aa*/ 	.short	0x0034


	//----- nvinfo : EIATTR_SW_WAR
	.align		4
.L_31:
        /*00ac*/ 	.byte	0x04, 0x36
        /*00ae*/ 	.short	(.L_33 - .L_32)
.L_32:
        /*00b0*/ 	.word	0x00000008
.L_33:


//--------------------- .nv.callgraph             --------------------------
	.section	.nv.callgraph,"",@"SHT_CUDA_CALLGRAPH"
	.align	4
	.sectionentsize	8
	.align		4
        /*0000*/ 	.word	0x00000000
	.align		4
        /*0004*/ 	.word	0xffffffff
	.align		4
        /*0008*/ 	.word	0x00000000
	.align		4
        /*000c*/ 	.word	0xfffffffe
	.align		4
        /*0010*/ 	.word	0x00000000
	.align		4
        /*0014*/ 	.word	0xfffffffd
	.align		4
        /*0018*/ 	.word	0x00000000
	.align		4
        /*001c*/ 	.word	0xfffffffc


//--------------------- .nv.constant4             --------------------------
	.section	.nv.constant4,"a",@progbits
	.align	8
	.align		8
.nv.constant4:
        /*0000*/ 	.dword	_$_str
	.align		8
        /*0008*/ 	.dword	_$_str_$_2


//--------------------- .text.triton_poi_fused__native_batch_norm_legit_no_training_23 --------------------------
	.section	.text.triton_poi_fused__native_batch_norm_legit_no_training_23,"ax",@progbits
	.align	128
        .global         triton_poi_fused__native_batch_norm_legit_no_training_23
        .type           triton_poi_fused__native_batch_norm_legit_no_training_23,@function
        .size           triton_poi_fused__native_batch_norm_legit_no_training_23,(.L_x_1 - triton_poi_fused__native_batch_norm_legit_no_training_23)
        .other          triton_poi_fused__native_batch_norm_legit_no_training_23,@"STO_CUDA_ENTRY STV_DEFAULT"
triton_poi_fused__native_batch_norm_legit_no_training_23:
.text.triton_poi_fused__native_batch_norm_legit_no_training_23:
[----:B------:R-:W0:Y:S01]  /*0000*/  LDC R1, c[0x0][0x28] ;  /* 0x00000a00ff017b82 */ /* 0x000e220000000800 */
[----:B------:R-:W1:Y:S07]  /*0010*/  S2R R0, SR_TID.X ;  /* 0x0000000000007919 */ /* 0x000e6e0000002100 */
[----:B------:R-:W2:Y:S01]  /*0020*/  LDC.64 R8, c[0x0][0x220] ;  /* 0x00008800ff087b82 */ /* 0x000ea20000000a00 */
[----:B------:R-:W-:Y:S01]  /*0030*/  HFMA2.MMA R14, -RZ, RZ, 0, 0 ;  /* 0x00000000ff0e7435 */ /* 0x000fe200000001ff */
[----:B------:R-:W-:Y:S01]  /*0040*/  ULDC.64 UR4, c[0x0][0x208] ;  /* 0x0000820000047ab9 */ /* 0x000fe20000000a00 */
[----:B------:R-:W3:Y:S05]  /*0050*/  S2R R3, SR_CTAID.X ;  /* 0x0000000000037919 */ /* 0x000eea0000002500 */
[----:B------:R-:W4:Y:S08]  /*0060*/  LDC.64 R4, c[0x0][0x210] ;  /* 0x00008400ff047b82 */ /* 0x000f300000000a00 */
[----:B------:R-:W5:Y:S08]  /*0070*/  LDC.64 R6, c[0x0][0x218] ;  /* 0x00008600ff067b82 */ /* 0x000f700000000a00 */
[----:B------:R-:W5:Y:S01]  /*0080*/  LDC.64 R10, c[0x0][0x228] ;  /* 0x00008a00ff0a7b82 */ /* 0x000f620000000a00 */
[----:B-1----:R-:W-:-:S07]  /*0090*/  LOP3.LUT R0, R0, 0x7f, RZ, 0xc0, !PT ;  /* 0x0000007f00007812 */ /* 0x002fce00078ec0ff */
[----:B------:R-:W1:Y:S01]  /*00a0*/  LDC.64 R12, c[0x0][0x230] ;  /* 0x00008c00ff0c7b82 */ /* 0x000e620000000a00 */
[----:B---3--:R-:W-:-:S04]  /*00b0*/  LEA R0, R3, R0, 0x7 ;  /* 0x0000000003007211 */ /* 0x008fc800078e38ff */
[C---:B------:R-:W-:Y:S01]  /*00c0*/  ISETP.GE.AND P2, PT, R0.reuse, 0x7a80, PT ;  /* 0x00007a800000780c */ /* 0x040fe20003f46270 */
[----:B------:R-:W-:-:S05]  /*00d0*/  IMAD.HI R2, R0, 0x66666667, RZ ;  /* 0x6666666700027827 */ /* 0x000fca00078e02ff */
[----:B------:R-:W-:-:S04]  /*00e0*/  SHF.R.U32.HI R3, RZ, 0x1f, R2 ;  /* 0x0000001fff037819 */ /* 0x000fc80000011602 */
[----:B------:R-:W-:-:S05]  /*00f0*/  LEA.HI.SX32 R3, R2, R3, 0x1a ;  /* 0x0000000302037211 */ /* 0x000fca00078fd2ff */
[----:B------:R-:W-:-:S04]  /*0100*/  IMAD R15, R3, -0xa0, R0 ;  /* 0xffffff60030f7824 */ /* 0x000fc800078e0200 */
[----:B--2---:R-:W-:-:S05]  /*0110*/  IMAD.WIDE R8, R15, 0x4, R8 ;  /* 0x000000040f087825 */ /* 0x004fca00078e0208 */
[----:B------:R2:W3:Y:S01]  /*0120*/  @!P2 LDG.E.EL R14, desc[UR4][R8.64] ;  /* 0x00000004080ea981 */ /* 0x0004e2000c2e1900 */
[----:B------:R-:W-:Y:S01]  /*0130*/  CS2R R2, SRZ ;  /* 0x0000000000027805 */ /* 0x000fe2000001ff00 */
[----:B----4-:R-:W-:-:S04]  /*0140*/  IMAD.WIDE R4, R0, 0x4, R4 ;  /* 0x0000000400047825 */ /* 0x010fc800078e0204 */
[C---:B-----5:R-:W-:Y:S01]  /*0150*/  IMAD.WIDE R6, R15.reuse, 0x4, R6 ;  /* 0x000000040f067825 */ /* 0x060fe200078e0206 */
[----:B------:R4:W5:Y:S03]  /*0160*/  @!P2 LDG.E R2, desc[UR4][R4.64] ;  /* 0x000000040402a981 */ /* 0x000966000c1e1900 */
[C---:B0-2---:R-:W-:Y:S01]  /*0170*/  IMAD.WIDE R8, R15.reuse, 0x4, R10 ;  /* 0x000000040f087825 */ /* 0x045fe200078e020a */
[----:B------:R0:W5:Y:S03]  /*0180*/  @!P2 LDG.E.EL R3, desc[UR4][R6.64] ;  /* 0x000000040603a981 */ /* 0x000166000c2e1900 */
[----:B-1----:R-:W-:Y:S01]  /*0190*/  IMAD.WIDE R10, R15, 0x4, R12 ;  /* 0x000000040f0a7825 */ /* 0x002fe200078e020c */
[----:B------:R-:W-:Y:S01]  /*01a0*/  CS2R R12, SRZ ;  /* 0x00000000000c7805 */ /* 0x000fe2000001ff00 */
[----:B----4-:R-:W1:Y:S05]  /*01b0*/  LDC.64 R4, c[0x0][0x238] ;  /* 0x00008e00ff047b82 */ /* 0x010e6a0000000a00 */
[----:B------:R-:W2:Y:S04]  /*01c0*/  @!P2 LDG.E.EL R12, desc[UR4][R8.64] ;  /* 0x00000004080ca981 */ /* 0x000ea8000c2e1900 */
[----:B------:R-:W2:Y:S01]  /*01d0*/  @!P2 LDG.E.EL R13, desc[UR4][R10.64] ;  /* 0x000000040a0da981 */ /* 0x000ea2000c2e1900 */
[----:B0-----:R-:W-:Y:S01]  /*01e0*/  MOV R6, 0x3e800000 ;  /* 0x3e80000000067802 */ /* 0x001fe20000000f00 */
[----:B---3--:R-:W-:-:S04]  /*01f0*/  FADD R14, R14, 9.9999997473787516356e-06 ;  /* 0x3727c5ac0e0e7421 */ /* 0x008fc80000000000 */
[----:B------:R-:W0:Y:S01]  /*0200*/  MUFU.SQRT R15, R14 ;  /* 0x0000000e000f7308 */ /* 0x000e220000002000 */
[----:B-----5:R-:W-:Y:S01]  /*0210*/  FADD R2, -R3, R2 ;  /* 0x0000000203027221 */ /* 0x020fe20000000100 */
[C---:B0-----:R-:W-:Y:S02]  /*0220*/  FSETP.GT.AND P0, PT, R15.reuse, 8.50705917302346158658e+37, PT ;  /* 0x7e8000000f00780b */ /* 0x041fe40003f04000 */
[----:B------:R-:W-:Y:S02]  /*0230*/  FSETP.GEU.AND P1, PT, R15, 1.175494350822287508e-38, PT ;  /* 0x008000000f00780b */ /* 0x000fe40003f2e000 */
[----:B------:R-:W-:-:S09]  /*0240*/  FSEL R6, R6, 1, P0 ;  /* 0x3f80000006067808 */ /* 0x000fd20000000000 */
[----:B------:R-:W-:Y:S02]  /*0250*/  @P0 FMUL R15, R15, 0.25 ;  /* 0x3e8000000f0f0820 */ /* 0x000fe40000400000 */
[----:B------:R-:W-:Y:S02]  /*0260*/  @!P1 FMUL R6, R6, 16777216 ;  /* 0x4b80000006069820 */ /* 0x000fe40000400000 */
[----:B------:R-:W-:-:S06]  /*0270*/  @!P1 FMUL R15, R15, 16777216 ;  /* 0x4b8000000f0f9820 */ /* 0x000fcc0000400000 */
[----:B------:R-:W0:Y:S02]  /*0280*/  MUFU.RCP R15, R15 ;  /* 0x0000000f000f7308 */ /* 0x000e240000001000 */
[----:B0-----:R-:W-:-:S04]  /*0290*/  FMUL R3, R15, R6 ;  /* 0x000000060f037220 */ /* 0x001fc80000400000 */
[----:B------:R-:W-:Y:S01]  /*02a0*/  FMUL R6, R2, R3 ;  /* 0x0000000302067220 */ /* 0x000fe20000400000 */
[----:B-1----:R-:W-:-:S04]  /*02b0*/  IMAD.WIDE R2, R0, 0x4, R4 ;  /* 0x0000000400027825 */ /* 0x002fc800078e0204 */
[----:B--2---:R-:W-:Y:S01]  /*02c0*/  FFMA R13, R6, R12, R13 ;  /* 0x0000000c060d7223 */ /* 0x004fe2000000000d */
[----:B------:R-:W-:Y:S06]  /*02d0*/  @P2 EXIT ;  /* 0x000000000000294d */ /* 0x000fec0003800000 */
[----:B------:R-:W-:Y:S01]  /*02e0*/  STG.E desc[UR4][R2.64], R13 ;  /* 0x0000000d02007986 */ /* 0x000fe2000c101904 */
[----:B------:R-:W-:Y:S05]  /*02f0*/  EXIT ;  /* 0x000000000000794d */ /* 0x000fea0003800000 */
.L_x_0:
[----:B------:R-:W-:-:S00]  /*0300*/  BRA `(.L_x_0) ;  /* 0xfffffffc00fc7947 */ /* 0x000fc0000383ffff */
[----:B------:R-:W-:-:S00]  /*0310*/  NOP ;  /* 0x0000000000007918 */ /* 0x000fc00000000000 */
        /* <DEDUP_REMOVED lines=14> */
.L_x_1:


//--------------------- .nv.global.init           --------------------------
	.section	.nv.global.init,"aw",@progbits
.nv.global.init:
	.type		_$_str,@object
	.size		_$_str,(_$_str_$_2 - _$_str)
_$_str:
        /*0000*/ 	.byte	0x5f, 0x5f, 0x43, 0x55, 0x44, 0x41, 0x5f, 0x46, 0x54, 0x5a, 0x00
	.type		_$_str_$_2,@object
	.size		_$_str_$_2,(.L_1 - _$_str_$_2)
_$_str_$_2:
        /*000b*/ 	.byte	0x5f, 0x5f, 0x43, 0x55, 0x44, 0x41, 0x5f, 0x50, 0x52, 0x45, 0x43, 0x5f, 0x53, 0x51, 0x52, 0x54
        /*001b*/ 	.byte	0x00
.L_1:


//--------------------- .nv.constant0.triton_poi_fused__native_batch_norm_legit_no_training_23 --------------------------
	.section	.nv.constant0.triton_poi_fused__native_batch_norm_legit_no_training_23,"a",@progbits
	.sectionflags	@""
	.align	4
.nv.constant0.triton_poi_fused__native_batch_norm_legit_no_training_23:
	.zero		580
